//
// Generated by NVIDIA NVVM Compiler
//
// Compiler Build ID: CL-36424714
// Cuda compilation tools, release 13.0, V13.0.88
// Based on NVVM 20.0.0
//

.version 9.0
.target sm_100
.address_size 64

	// .globl	_Z15matrixMulGlobalPiS_S_

.visible .entry _Z15matrixMulGlobalPiS_S_(
	.param .u64 .ptr .align 1 _Z15matrixMulGlobalPiS_S__param_0,
	.param .u64 .ptr .align 1 _Z15matrixMulGlobalPiS_S__param_1,
	.param .u64 .ptr .align 1 _Z15matrixMulGlobalPiS_S__param_2
)
{
	.reg .pred 	%p<2>;
	.reg .b32 	%r<68>;
	.reg .b64 	%rd<21>;

	ld.param.u64 	%rd6, [_Z15matrixMulGlobalPiS_S__param_0];
	ld.param.u64 	%rd7, [_Z15matrixMulGlobalPiS_S__param_1];
	ld.param.u64 	%rd5, [_Z15matrixMulGlobalPiS_S__param_2];
	cvta.to.global.u64 	%rd8, %rd7;
	cvta.to.global.u64 	%rd9, %rd6;
	mov.u32 	%r10, %ctaid.y;
	mov.u32 	%r11, %ntid.y;
	mov.u32 	%r12, %tid.y;
	mad.lo.s32 	%r1, %r10, %r11, %r12;
	mov.u32 	%r13, %ctaid.x;
	mov.u32 	%r14, %ntid.x;
	mov.u32 	%r15, %tid.x;
	mad.lo.s32 	%r2, %r13, %r14, %r15;
	mul.wide.u32 	%rd10, %r11, %r10;
	cvt.u64.u32 	%rd11, %r12;
	add.s64 	%rd12, %rd10, %rd11;
	shl.b64 	%rd13, %rd12, 12;
	add.s64 	%rd14, %rd13, %rd9;
	add.s64 	%rd20, %rd14, 32;
	add.s64 	%rd2, %rd8, 32768;
	mov.b32 	%r66, 0;
	mov.u32 	%r65, %r2;
	mov.u32 	%r67, %r66;
$L__BB0_1:
	mul.wide.s32 	%rd15, %r65, 4;
	add.s64 	%rd16, %rd2, %rd15;
	ld.global.u32 	%r16, [%rd20+-32];
	ld.global.u32 	%r17, [%rd16+-32768];
	mad.lo.s32 	%r18, %r17, %r16, %r67;
	ld.global.u32 	%r19, [%rd20+-28];
	ld.global.u32 	%r20, [%rd16+-28672];
	mad.lo.s32 	%r21, %r20, %r19, %r18;
	ld.global.u32 	%r22, [%rd20+-24];
	ld.global.u32 	%r23, [%rd16+-24576];
	mad.lo.s32 	%r24, %r23, %r22, %r21;
	ld.global.u32 	%r25, [%rd20+-20];
	ld.global.u32 	%r26, [%rd16+-20480];
	mad.lo.s32 	%r27, %r26, %r25, %r24;
	ld.global.u32 	%r28, [%rd20+-16];
	ld.global.u32 	%r29, [%rd16+-16384];
	mad.lo.s32 	%r30, %r29, %r28, %r27;
	ld.global.u32 	%r31, [%rd20+-12];
	ld.global.u32 	%r32, [%rd16+-12288];
	mad.lo.s32 	%r33, %r32, %r31, %r30;
	ld.global.u32 	%r34, [%rd20+-8];
	ld.global.u32 	%r35, [%rd16+-8192];
	mad.lo.s32 	%r36, %r35, %r34, %r33;
	ld.global.u32 	%r37, [%rd20+-4];
	ld.global.u32 	%r38, [%rd16+-4096];
	mad.lo.s32 	%r39, %r38, %r37, %r36;
	ld.global.u32 	%r40, [%rd20];
	ld.global.u32 	%r41, [%rd16];
	mad.lo.s32 	%r42, %r41, %r40, %r39;
	ld.global.u32 	%r43, [%rd20+4];
	ld.global.u32 	%r44, [%rd16+4096];
	mad.lo.s32 	%r45, %r44, %r43, %r42;
	ld.global.u32 	%r46, [%rd20+8];
	ld.global.u32 	%r47, [%rd16+8192];
	mad.lo.s32 	%r48, %r47, %r46, %r45;
	ld.global.u32 	%r49, [%rd20+12];
	ld.global.u32 	%r50, [%rd16+12288];
	mad.lo.s32 	%r51, %r50, %r49, %r48;
	ld.global.u32 	%r52, [%rd20+16];
	ld.global.u32 	%r53, [%rd16+16384];
	mad.lo.s32 	%r54, %r53, %r52, %r51;
	ld.global.u32 	%r55, [%rd20+20];
	ld.global.u32 	%r56, [%rd16+20480];
	mad.lo.s32 	%r57, %r56, %r55, %r54;
	ld.global.u32 	%r58, [%rd20+24];
	ld.global.u32 	%r59, [%rd16+24576];
	mad.lo.s32 	%r60, %r59, %r58, %r57;
	ld.global.u32 	%r61, [%rd20+28];
	ld.global.u32 	%r62, [%rd16+28672];
	mad.lo.s32 	%r67, %r62, %r61, %r60;
	add.s32 	%r66, %r66, 16;
	add.s64 	%rd20, %rd20, 64;
	add.s32 	%r65, %r65, 16384;
	setp.ne.s32 	%p1, %r66, 1024;
	@%p1 bra 	$L__BB0_1;
	cvta.to.global.u64 	%rd17, %rd5;
	shl.b32 	%r63, %r1, 10;
	add.s32 	%r64, %r63, %r2;
	mul.wide.s32 	%rd18, %r64, 4;
	add.s64 	%rd19, %rd17, %rd18;
	st.global.u32 	[%rd19], %r67;
	ret;

}


// ===== COMPILED SASS (sm_100) =====

	.target	sm_100

	.elftype	@"ET_EXEC"


//--------------------- .note.nv.tkinfo           --------------------------
	.section	.note.nv.tkinfo,"",@"SHT_NOTE"
	.sectionflags	@"SHF_NOTE_NV_TKINFO"
	.tkinfo
        /*0018*/ 	.word	0x00000002
        /*0030*/ 	.string	""
        /*0030*/ 	.string	"ptxas"
        /*0030*/ 	.string	"Cuda compilation tools, release 13.0, V13.0.88"
        /*0030*/ 	.string	"Build cuda_13.0.r13.0/compiler.36424714_0"
        /*0030*/ 	.string	"-arch sm_100 -m 64 "



//--------------------- .note.nv.cuinfo           --------------------------
	.section	.note.nv.cuinfo,"",@"SHT_NOTE"
	.sectionflags	@"SHF_NOTE_NV_CUINFO"
        /*0018*/ 	.short	0x0002
        /*001a*/ 	.short	0x0064
        /*001c*/ 	.short	0x0082
	.zero		2


//--------------------- .nv.info                  --------------------------
	.section	.nv.info,"",@"SHT_CUDA_INFO"
	.align	4


	//----- nvinfo : EIATTR_REGCOUNT
	.align		4
        /*0000*/ 	.byte	0x04, 0x2f
        /*0002*/ 	.short	(.L_1 - .L_0)
	.align		4
.L_0:
        /*0004*/ 	.word	index@(_Z15matrixMulGlobalPiS_S_)
        /*0008*/ 	.word	0x0000001f


	//----- nvinfo : EIATTR_FRAME_SIZE
	.align		4
.L_1:
        /*000c*/ 	.byte	0x04, 0x11
        /*000e*/ 	.short	(.L_3 - .L_2)
	.align		4
.L_2:
        /*0010*/ 	.word	index@(_Z15matrixMulGlobalPiS_S_)
        /*0014*/ 	.word	0x00000000


	//----- nvinfo : EIATTR_MIN_STACK_SIZE
	.align		4
.L_3:
        /*0018*/ 	.byte	0x04, 0x12
        /*001a*/ 	.short	(.L_5 - .L_4)
	.align		4
.L_4:
        /*001c*/ 	.word	index@(_Z15matrixMulGlobalPiS_S_)
        /*0020*/ 	.word	0x00000000
.L_5:


//--------------------- .nv.compat                --------------------------
	.section	.nv.compat,"",@"SHT_CUDA_COMPAT_INFO"
	.align	4
        /*0000*/ 	.byte	0x02, 0x09, 0x00, 0x00, 0x02, 0x02, 0x01, 0x00, 0x02, 0x05, 0x05, 0x00, 0x03, 0x07, 0x01, 0x01
        /*0010*/ 	.byte	0x02, 0x03, 0x00, 0x00, 0x02, 0x06, 0x01, 0x00, 0x04, 0x0b, 0x08, 0x00, 0x09, 0x00, 0x00, 0x00
        /*0020*/ 	.byte	0x00, 0x00, 0x00, 0x00


//--------------------- .nv.info._Z15matrixMulGlobalPiS_S_ --------------------------
	.section	.nv.info._Z15matrixMulGlobalPiS_S_,"",@"SHT_CUDA_INFO"
	.sectionflags	@""
	.align	4


	//----- nvinfo : EIATTR_CUDA_API_VERSION
	.align		4
        /*0000*/ 	.byte	0x04, 0x37
        /*0002*/ 	.short	(.L_7 - .L_6)
.L_6:
        /*0004*/ 	.word	0x00000082


	//----- nvinfo : EIATTR_KPARAM_INFO
	.align		4
.L_7:
        /*0008*/ 	.byte	0x04, 0x17
        /*000a*/ 	.short	(.L_9 - .L_8)
.L_8:
        /*000c*/ 	.word	0x00000000
        /*0010*/ 	.short	0x0002
        /*0012*/ 	.short	0x0010
        /*0014*/ 	.byte	0x00, 0xf5, 0x21, 0x00


	//----- nvinfo : EIATTR_KPARAM_INFO
	.align		4
.L_9:
        /*0018*/ 	.byte	0x04, 0x17
        /*001a*/ 	.short	(.L_11 - .L_10)
.L_10:
        /*001c*/ 	.word	0x00000000
        /*0020*/ 	.short	0x0001
        /*0022*/ 	.short	0x0008
        /*0024*/ 	.byte	0x00, 0xf5, 0x21, 0x00


	//----- nvinfo : EIATTR_KPARAM_INFO
	.align		4
.L_11:
        /*0028*/ 	.byte	0x04, 0x17
        /*002a*/ 	.short	(.L_13 - .L_12)
.L_12:
        /*002c*/ 	.word	0x00000000
        /*0030*/ 	.short	0x0000
        /*0032*/ 	.short	0x0000
        /*0034*/ 	.byte	0x00, 0xf5, 0x21, 0x00


	//----- nvinfo : EIATTR_SPARSE_MMA_MASK
	.align		4
.L_13:
        /*0038*/ 	.byte	0x03, 0x50
        /*003a*/ 	.short	0x0000


	//----- nvinfo : EIATTR_MAXREG_COUNT
	.align		4
        /*003c*/ 	.byte	0x03, 0x1b
        /*003e*/ 	.short	0x00ff


	//----- nvinfo : EIATTR_MERCURY_ISA_VERSION
	.align		4
        /*0040*/ 	.byte	0x03, 0x5f
        /*0042*/ 	.short	0x0101


	//----- nvinfo : EIATTR_VRC_CTA_INIT_COUNT
	.align		4
        /*0044*/ 	.byte	0x02, 0x4a
	.zero		1
	.zero		1


	//----- nvinfo : EIATTR_EXIT_INSTR_OFFSETS
	.align		4
        /*0048*/ 	.byte	0x04, 0x1c
        /*004a*/ 	.short	(.L_15 - .L_14)


	//   ....[0]....
.L_14:
        /*004c*/ 	.word	0x00000540


	//----- nvinfo : EIATTR_CBANK_PARAM_SIZE
	.align		4
.L_15:
        /*0050*/ 	.byte	0x03, 0x19
        /*0052*/ 	.short	0x0018


	//----- nvinfo : EIATTR_PARAM_CBANK
	.align		4
        /*0054*/ 	.byte	0x04, 0x0a
        /*0056*/ 	.short	(.L_17 - .L_16)
	.align		4
.L_16:
        /*0058*/ 	.word	index@(.nv.constant0._Z15matrixMulGlobalPiS_S_)
        /*005c*/ 	.short	0x0380
        /*005e*/ 	.short	0x0018


	//----- nvinfo : EIATTR_SW_WAR
	.align		4
.L_17:
        /*0060*/ 	.byte	0x04, 0x36
        /*0062*/ 	.short	(.L_19 - .L_18)
.L_18:
        /*0064*/ 	.word	0x00000008
.L_19:


//--------------------- .nv.callgraph             --------------------------
	.section	.nv.callgraph,"",@"SHT_CUDA_CALLGRAPH"
	.align	4
	.sectionentsize	8
	.align		4
        /*0000*/ 	.word	0x00000000
	.align		4
        /*0004*/ 	.word	0xffffffff
	.align		4
        /*0008*/ 	.word	0x00000000
	.align		4
        /*000c*/ 	.word	0xfffffffe
	.align		4
        /*0010*/ 	.word	0x00000000
	.align		4
        /*0014*/ 	.word	0xfffffffd
	.align		4
        /*0018*/ 	.word	0x00000000
	.align		4
        /*001c*/ 	.word	0xfffffffc


//--------------------- .text._Z15matrixMulGlobalPiS_S_ --------------------------
	.section	.text._Z15matrixMulGlobalPiS_S_,"ax",@progbits
	.align	128
        .global         _Z15matrixMulGlobalPiS_S_
        .type           _Z15matrixMulGlobalPiS_S_,@function
        .size           _Z15matrixMulGlobalPiS_S_,(.L_x_2 - _Z15matrixMulGlobalPiS_S_)
        .other          _Z15matrixMulGlobalPiS_S_,@"STO_CUDA_ENTRY STV_DEFAULT"
_Z15matrixMulGlobalPiS_S_:
.text._Z15matrixMulGlobalPiS_S_:
[----:B------:R-:W-:Y:S01]  /*0000*/  LDC R1, c[0x0][0x37c] ;  /* 0x0000df00ff017b82 */ /* 0x000fe20000000800 */
[----:B------:R-:W0:Y:S07]  /*0010*/  S2R R2, SR_TID.Y ;  /* 0x0000000000027919 */ /* 0x000e2e0000002200 */
[----:B------:R-:W0:Y:S01]  /*0020*/  S2UR UR4, SR_CTAID.Y ;  /* 0x00000000000479c3 */ /* 0x000e220000002600 */
[----:B------:R-:W1:Y:S01]  /*0030*/  LDCU.128 UR12, c[0x0][0x380] ;  /* 0x00007000ff0c77ac */ /* 0x000e620008000c00 */
[----:B------:R-:W-:Y:S01]  /*0040*/  HFMA2 R3, -RZ, RZ, 0, 0 ;  /* 0x00000000ff037431 */ /* 0x000fe200000001ff */
[----:B------:R-:W2:Y:S01]  /*0050*/  S2R R9, SR_TID.X ;  /* 0x0000000000097919 */ /* 0x000ea20000002100 */
[----:B------:R-:W-:Y:S01]  /*0060*/  MOV R14, RZ ;  /* 0x000000ff000e7202 */ /* 0x000fe20000000f00 */
[----:B------:R-:W3:Y:S03]  /*0070*/  LDCU.64 UR8, c[0x0][0x358] ;  /* 0x00006b00ff0877ac */ /* 0x000ee60008000a00 */
[----:B------:R-:W0:Y:S08]  /*0080*/  LDC R7, c[0x0][0x364] ;  /* 0x0000d900ff077b82 */ /* 0x000e300000000800 */
[----:B------:R-:W2:Y:S01]  /*0090*/  S2UR UR6, SR_CTAID.X ;  /* 0x00000000000679c3 */ /* 0x000ea20000002500 */
[----:B-1----:R-:W-:-:S07]  /*00a0*/  UIADD3 UR5, UP0, UPT, UR14, 0x8000, URZ ;  /* 0x000080000e057890 */ /* 0x002fce000ff1e0ff */
[----:B------:R-:W2:Y:S01]  /*00b0*/  LDC R0, c[0x0][0x360] ;  /* 0x0000d800ff007b82 */ /* 0x000ea20000000800 */
[----:B0-----:R-:W-:-:S04]  /*00c0*/  IMAD.WIDE.U32 R4, R7, UR4, R2 ;  /* 0x0000000407047c25 */ /* 0x001fc8000f8e0002 */
[----:B------:R-:W-:Y:S01]  /*00d0*/  IMAD R7, R7, UR4, R2 ;  /* 0x0000000407077c24 */ /* 0x000fe2000f8e0202 */
[----:B------:R-:W-:Y:S01]  /*00e0*/  LEA R3, P0, R4, UR12, 0xc ;  /* 0x0000000c04037c11 */ /* 0x000fe2000f8060ff */
[----:B------:R-:W-:-:S03]  /*00f0*/  UMOV UR4, URZ ;  /* 0x000000ff00047c82 */ /* 0x000fc60008000000 */
[----:B------:R-:W-:Y:S01]  /*0100*/  LEA.HI.X R5, R4, UR13, R5, 0xc, P0 ;  /* 0x0000000d04057c11 */ /* 0x000fe200080f6405 */
[----:B--2---:R-:W-:Y:S01]  /*0110*/  IMAD R0, R0, UR6, R9 ;  /* 0x0000000600007c24 */ /* 0x004fe2000f8e0209 */
[----:B------:R-:W-:Y:S01]  /*0120*/  IADD3 R9, P1, PT, R3, 0x20, RZ ;  /* 0x0000002003097810 */ /* 0x000fe20007f3e0ff */
[----:B------:R-:W-:-:S03]  /*0130*/  UIADD3.X UR6, UPT, UPT, URZ, UR15, URZ, UP0, !UPT ;  /* 0x0000000fff067290 */ /* 0x000fc600087fe4ff */
[----:B------:R-:W-:Y:S02]  /*0140*/  MOV R6, R0 ;  /* 0x0000000000067202 */ /* 0x000fe40000000f00 */
[----:B---3--:R-:W-:-:S07]  /*0150*/  IADD3.X R5, PT, PT, RZ, R5, RZ, P1, !PT ;  /* 0x00000005ff057210 */ /* 0x008fce0000ffe4ff */
.L_x_0:
[----:B------:R-:W-:Y:S02]  /*0160*/  MOV R2, UR5 ;  /* 0x0000000500027c02 */ /* 0x000fe40008000f00 */
[----:B------:R-:W-:Y:S02]  /*0170*/  MOV R3, UR6 ;  /* 0x0000000600037c02 */ /* 0x000fe40008000f00 */
[----:B------:R-:W-:Y:S01]  /*0180*/  MOV R4, R9 ;  /* 0x0000000900047202 */ /* 0x000fe20000000f00 */
[----:B------:R-:W-:-:S04]  /*0190*/  IMAD.WIDE R2, R6, 0x4, R2 ;  /* 0x0000000406027825 */ /* 0x000fc800078e0202 */
[----:B------:R-:W2:Y:S04]  /*01a0*/  LDG.E R15, desc[UR8][R4.64+-0x20] ;  /* 0xffffe008040f7981 */ /* 0x000ea8000c1e1900 */
[----:B------:R-:W2:Y:S04]  /*01b0*/  LDG.E R16, desc[UR8][R2.64+-0x8000] ;  /* 0xff80000802107981 */ /* 0x000ea8000c1e1900 */
[----:B------:R-:W3:Y:S04]  /*01c0*/  LDG.E R24, desc[UR8][R4.64+-0x1c] ;  /* 0xffffe40804187981 */ /* 0x000ee8000c1e1900 */
[----:B------:R-:W3:Y:S04]  /*01d0*/  LDG.E R25, desc[UR8][R2.64+-0x7000] ;  /* 0xff90000802197981 */ /* 0x000ee8000c1e1900 */
[----:B------:R-:W4:Y:S04]  /*01e0*/  LDG.E R19, desc[UR8][R4.64+-0x18] ;  /* 0xffffe80804137981 */ /* 0x000f28000c1e1900 */
[----:B------:R-:W4:Y:S04]  /*01f0*/  LDG.E R18, desc[UR8][R2.64+-0x6000] ;  /* 0xffa0000802127981 */ /* 0x000f28000c1e1900 */
[----:B------:R-:W5:Y:S04]  /*0200*/  LDG.E R20, desc[UR8][R4.64+-0x14] ;  /* 0xffffec0804147981 */ /* 0x000f68000c1e1900 */
        /* <DEDUP_REMOVED lines=11> */
[----:B------:R-:W5:Y:S01]  /*02c0*/  LDG.E R26, desc[UR8][R4.64+0x1c] ;  /* 0x00001c08041a7981 */ /* 0x000f62000c1e1900 */
[----:B--2---:R-:W-:-:S03]  /*02d0*/  IMAD R15, R15, R16, R14 ;  /* 0x000000100f0f7224 */ /* 0x004fc600078e020e */
[----:B------:R-:W2:Y:S04]  /*02e0*/  LDG.E R16, desc[UR8][R4.64] ;  /* 0x0000000804107981 */ /* 0x000ea8000c1e1900 */
[----:B------:R-:W2:Y:S01]  /*02f0*/  LDG.E R14, desc[UR8][R4.64+0x4] ;  /* 0x00000408040e7981 */ /* 0x000ea2000c1e1900 */
[----:B---3--:R-:W-:-:S03]  /*0300*/  IMAD R24, R24, R25, R15 ;  /* 0x0000001918187224 */ /* 0x008fc600078e020f */
[----:B------:R-:W3:Y:S04]  /*0310*/  LDG.E R15, desc[UR8][R2.64+0x1000] ;  /* 0x00100008020f7981 */ /* 0x000ee8000c1e1900 */
[----:B------:R-:W3:Y:S01]  /*0320*/  LDG.E R25, desc[UR8][R2.64+0x5000] ;  /* 0x0050000802197981 */ /* 0x000ee2000c1e1900 */
[----:B----4-:R-:W-:-:S03]  /*0330*/  IMAD R24, R19, R18, R24 ;  /* 0x0000001213187224 */ /* 0x010fc600078e0218 */
[----:B------:R-:W4:Y:S04]  /*0340*/  LDG.E R18, desc[UR8][R4.64+0x8] ;  /* 0x0000080804127981 */ /* 0x000f28000c1e1900 */
[----:B------:R-:W4:Y:S01]  /*0350*/  LDG.E R19, desc[UR8][R2.64+0x2000] ;  /* 0x0020000802137981 */ /* 0x000f22000c1e1900 */
[----:B-----5:R-:W-:-:S03]  /*0360*/  IMAD R24, R20, R21, R24 ;  /* 0x0000001514187224 */ /* 0x020fc600078e0218 */
[----:B------:R-:W5:Y:S04]  /*0370*/  LDG.E R20, desc[UR8][R4.64+0xc] ;  /* 0x00000c0804147981 */ /* 0x000f68000c1e1900 */
[----:B------:R-:W5:Y:S01]  /*0380*/  LDG.E R21, desc[UR8][R2.64+0x3000] ;  /* 0x0030000802157981 */ /* 0x000f62000c1e1900 */
[----:B------:R-:W-:-:S03]  /*0390*/  IMAD R24, R22, R23, R24 ;  /* 0x0000001716187224 */ /* 0x000fc600078e0218 */
[----:B------:R-:W5:Y:S04]  /*03a0*/  LDG.E R22, desc[UR8][R4.64+0x10] ;  /* 0x0000100804167981 */ /* 0x000f68000c1e1900 */
[----:B------:R-:W5:Y:S01]  /*03b0*/  LDG.E R23, desc[UR8][R2.64+0x4000] ;  /* 0x0040000802177981 */ /* 0x000f62000c1e1900 */
[----:B------:R-:W-:-:S03]  /*03c0*/  IMAD R28, R12, R13, R24 ;  /* 0x0000000d0c1c7224 */ /* 0x000fc600078e0218 */
[----:B------:R-:W5:Y:S04]  /*03d0*/  LDG.E R24, desc[UR8][R4.64+0x14] ;  /* 0x0000140804187981 */ /* 0x000f68000c1e1900 */
[----:B------:R0:W5:Y:S04]  /*03e0*/  LDG.E R13, desc[UR8][R4.64+0x18] ;  /* 0x00001808040d7981 */ /* 0x000168000c1e1900 */
[----:B------:R-:W5:Y:S01]  /*03f0*/  LDG.E R12, desc[UR8][R2.64+0x6000] ;  /* 0x00600008020c7981 */ /* 0x000f62000c1e1900 */
[----:B------:R-:W-:-:S04]  /*0400*/  IMAD R8, R9, R8, R28 ;  /* 0x0000000809087224 */ /* 0x000fc800078e021c */
[----:B------:R-:W-:Y:S01]  /*0410*/  IMAD R8, R10, R11, R8 ;  /* 0x0000000b0a087224 */ /* 0x000fe200078e0208 */
[----:B------:R-:W-:-:S04]  /*0420*/  UIADD3 UR4, UPT, UPT, UR4, 0x10, URZ ;  /* 0x0000001004047890 */ /* 0x000fc8000fffe0ff */
[----:B------:R-:W-:Y:S01]  /*0430*/  UISETP.NE.AND UP0, UPT, UR4, 0x400, UPT ;  /* 0x000004000400788c */ /* 0x000fe2000bf05270 */
[----:B------:R-:W-:Y:S02]  /*0440*/  IADD3 R9, P0, PT, R4, 0x40, RZ ;  /* 0x0000004004097810 */ /* 0x000fe40007f1e0ff */
[----:B------:R-:W-:Y:S02]  /*0450*/  IADD3 R6, PT, PT, R6, 0x4000, RZ ;  /* 0x0000400006067810 */ /* 0x000fe40007ffe0ff */
[----:B0-----:R-:W-:Y:S01]  /*0460*/  IADD3.X R5, PT, PT, RZ, R5, RZ, P0, !PT ;  /* 0x00000005ff057210 */ /* 0x001fe200007fe4ff */
[----:B--2---:R-:W-:-:S04]  /*0470*/  IMAD R8, R16, R17, R8 ;  /* 0x0000001110087224 */ /* 0x004fc800078e0208 */
[----:B---3--:R-:W-:-:S04]  /*0480*/  IMAD R8, R14, R15, R8 ;  /* 0x0000000f0e087224 */ /* 0x008fc800078e0208 */
[----:B----4-:R-:W-:-:S04]  /*0490*/  IMAD R8, R18, R19, R8 ;  /* 0x0000001312087224 */ /* 0x010fc800078e0208 */
[----:B-----5:R-:W-:-:S04]  /*04a0*/  IMAD R8, R20, R21, R8 ;  /* 0x0000001514087224 */ /* 0x020fc800078e0208 */
[----:B------:R-:W-:-:S04]  /*04b0*/  IMAD R8, R22, R23, R8 ;  /* 0x0000001716087224 */ /* 0x000fc800078e0208 */
[----:B------:R-:W-:-:S04]  /*04c0*/  IMAD R8, R24, R25, R8 ;  /* 0x0000001918087224 */ /* 0x000fc800078e0208 */
[----:B------:R-:W-:-:S04]  /*04d0*/  IMAD R8, R13, R12, R8 ;  /* 0x0000000c0d087224 */ /* 0x000fc800078e0208 */
[----:B------:R-:W-:Y:S01]  /*04e0*/  IMAD R14, R26, R27, R8 ;  /* 0x0000001b1a0e7224 */ /* 0x000fe200078e0208 */
[----:B------:R-:W-:Y:S06]  /*04f0*/  BRA.U UP0, `(.L_x_0) ;  /* 0xfffffffd00187547 */ /* 0x000fec000b83ffff */
[----:B------:R-:W0:Y:S01]  /*0500*/  LDC.64 R2, c[0x0][0x390] ;  /* 0x0000e400ff027b82 */ /* 0x000e220000000a00 */
[----:B------:R-:W-:-:S05]  /*0510*/  LEA R7, R7, R0, 0xa ;  /* 0x0000000007077211 */ /* 0x000fca00078e50ff */
[----:B0-----:R-:W-:-:S05]  /*0520*/  IMAD.WIDE R2, R7, 0x4, R2 ;  /* 0x0000000407027825 */ /* 0x001fca00078e0202 */
[----:B------:R-:W-:Y:S01]  /*0530*/  STG.E desc[UR8][R2.64], R14 ;  /* 0x0000000e02007986 */ /* 0x000fe2000c101908 */
[----:B------:R-:W-:Y:S05]  /*0540*/  EXIT ;  /* 0x000000000000794d */ /* 0x000fea0003800000 */
.L_x_1:
[----:B------:R-:W-:-:S00]  /*0550*/  BRA `(.L_x_1) ;  /* 0xfffffffc00fc7947 */ /* 0x000fc0000383ffff */
[----:B------:R-:W-:-:S00]  /*0560*/  NOP ;  /* 0x0000000000007918 */ /* 0x000fc00000000000 */
        /* <DEDUP_REMOVED lines=9> */
.L_x_2:


//--------------------- .nv.shared.reserved.0     --------------------------
	.section	.nv.shared.reserved.0,"aw",@nobits
	.weak		__nv_reservedSMEM_offset_0_alias
	.size		__nv_reservedSMEM_offset_0_alias, 0, 64
	.other		__nv_reservedSMEM_offset_0_alias,@"STO_CUDA_RESERVED_SHARED STV_DEFAULT"
__nv_reservedSMEM_offset_0_alias:
	.zero		0
	.zero		64


//--------------------- .nv.constant0._Z15matrixMulGlobalPiS_S_ --------------------------
	.section	.nv.constant0._Z15matrixMulGlobalPiS_S_,"a",@progbits
	.sectionflags	@""
	.align	4
.nv.constant0._Z15matrixMulGlobalPiS_S_:
	.zero		920


//--------------------- SYMBOLS --------------------------

	.type		.nv.reservedSmem.offset0,@object
	.size		.nv.reservedSmem.offset0,0x4
